//
// Generated by NVIDIA NVVM Compiler
//
// Compiler Build ID: CL-36424714
// Cuda compilation tools, release 13.0, V13.0.88
// Based on NVVM 20.0.0
//

.version 9.0
.target sm_100
.address_size 64

	// .globl	_Z9vectorAddPK6float3S1_Pmi

.visible .entry _Z9vectorAddPK6float3S1_Pmi(
	.param .u64 .ptr .align 1 _Z9vectorAddPK6float3S1_Pmi_param_0,
	.param .u64 .ptr .align 1 _Z9vectorAddPK6float3S1_Pmi_param_1,
	.param .u64 .ptr .align 1 _Z9vectorAddPK6float3S1_Pmi_param_2,
	.param .u32 _Z9vectorAddPK6float3S1_Pmi_param_3
)
{
	.reg .pred 	%p<2>;
	.reg .b32 	%r<12>;
	.reg .b32 	%f<10>;
	.reg .b64 	%rd<73>;
	.reg .b64 	%fd<19>;

	ld.param.u64 	%rd1, [_Z9vectorAddPK6float3S1_Pmi_param_0];
	ld.param.u64 	%rd2, [_Z9vectorAddPK6float3S1_Pmi_param_2];
	ld.param.u32 	%r2, [_Z9vectorAddPK6float3S1_Pmi_param_3];
	mov.u32 	%r3, %ctaid.x;
	mov.u32 	%r4, %ntid.x;
	mov.u32 	%r5, %tid.x;
	mad.lo.s32 	%r1, %r3, %r4, %r5;
	setp.ge.s32 	%p1, %r1, %r2;
	@%p1 bra 	$L__BB0_2;
	cvta.to.global.u64 	%rd3, %rd1;
	cvta.to.global.u64 	%rd4, %rd2;
	mul.wide.s32 	%rd5, %r1, 12;
	add.s64 	%rd6, %rd3, %rd5;
	ld.global.f32 	%f1, [%rd6];
	cvt.f64.f32 	%fd1, %f1;
	add.f64 	%fd2, %fd1, 0d4014000000000000;
	mul.f64 	%fd3, %fd2, 0d3FE8000000000000;
	div.rn.f64 	%fd4, %fd3, 0d4024000000000000;
	max.f64 	%fd5, %fd4, 0d0000000000000000;
	min.f64 	%fd6, %fd5, 0d3FE8000000000000;
	cvt.rn.f32.f64 	%f2, %fd6;
	mul.f32 	%f3, %f2, 0f4A000000;
	cvt.rzi.u32.f32 	%r6, %f3;
	ld.global.f32 	%f4, [%rd6+4];
	cvt.f64.f32 	%fd7, %f4;
	add.f64 	%fd8, %fd7, 0d4014000000000000;
	mul.f64 	%fd9, %fd8, 0d3FE8000000000000;
	div.rn.f64 	%fd10, %fd9, 0d4024000000000000;
	max.f64 	%fd11, %fd10, 0d0000000000000000;
	min.f64 	%fd12, %fd11, 0d3FE8000000000000;
	cvt.rn.f32.f64 	%f5, %fd12;
	mul.f32 	%f6, %f5, 0f4A000000;
	cvt.rzi.u32.f32 	%r7, %f6;
	ld.global.f32 	%f7, [%rd6+8];
	cvt.f64.f32 	%fd13, %f7;
	add.f64 	%fd14, %fd13, 0d4014000000000000;
	mul.f64 	%fd15, %fd14, 0d3FE8000000000000;
	div.rn.f64 	%fd16, %fd15, 0d4024000000000000;
	max.f64 	%fd17, %fd16, 0d0000000000000000;
	min.f64 	%fd18, %fd17, 0d3FE8000000000000;
	cvt.rn.f32.f64 	%f8, %fd18;
	mul.f32 	%f9, %f8, 0f4A000000;
	cvt.rzi.u32.f32 	%r8, %f9;
	and.b32  	%r9, %r6, 2097151;
	cvt.u64.u32 	%rd7, %r9;
	cvt.u64.u32 	%rd8, %r6;
	shl.b64 	%rd9, %rd8, 32;
	and.b64  	%rd10, %rd9, 9007194959773696;
	shl.b64 	%rd11, %rd8, 16;
	and.b64  	%rd12, %rd11, 137438887936;
	or.b64  	%rd13, %rd12, %rd10;
	or.b64  	%rd14, %rd13, %rd7;
	and.b64  	%rd15, %rd14, 8725728556220671;
	shl.b64 	%rd16, %rd14, 8;
	and.b64  	%rd17, %rd16, 2233786510392491776;
	or.b64  	%rd18, %rd17, %rd15;
	and.b64  	%rd19, %rd18, 1157144660301377551;
	shl.b64 	%rd20, %rd18, 4;
	and.b64  	%rd21, %rd20, 67570491112489200;
	or.b64  	%rd22, %rd21, %rd19;
	and.b64  	%rd23, %rd22, 1171221845949812801;
	shl.b64 	%rd24, %rd22, 2;
	and.b64  	%rd25, %rd24, 146402730743726600;
	or.b64  	%rd26, %rd25, %rd23;
	and.b32  	%r10, %r7, 2097151;
	cvt.u64.u32 	%rd27, %r10;
	cvt.u64.u32 	%rd28, %r7;
	shl.b64 	%rd29, %rd28, 32;
	and.b64  	%rd30, %rd29, 9007194959773696;
	shl.b64 	%rd31, %rd28, 16;
	and.b64  	%rd32, %rd31, 137438887936;
	or.b64  	%rd33, %rd32, %rd30;
	or.b64  	%rd34, %rd33, %rd27;
	and.b64  	%rd35, %rd34, 8725728556220671;
	shl.b64 	%rd36, %rd34, 8;
	and.b64  	%rd37, %rd36, 2233786510392491776;
	or.b64  	%rd38, %rd37, %rd35;
	and.b64  	%rd39, %rd38, 1157144660301377551;
	shl.b64 	%rd40, %rd38, 4;
	and.b64  	%rd41, %rd40, 67570491112489200;
	or.b64  	%rd42, %rd41, %rd39;
	shl.b64 	%rd43, %rd42, 3;
	and.b64  	%rd44, %rd43, 292805461487453200;
	shl.b64 	%rd45, %rd42, 1;
	and.b64  	%rd46, %rd45, 2342443691899625602;
	or.b64  	%rd47, %rd44, %rd46;
	or.b64  	%rd48, %rd47, %rd26;
	and.b32  	%r11, %r8, 2097151;
	cvt.u64.u32 	%rd49, %r11;
	cvt.u64.u32 	%rd50, %r8;
	shl.b64 	%rd51, %rd50, 32;
	and.b64  	%rd52, %rd51, 9007194959773696;
	shl.b64 	%rd53, %rd50, 16;
	and.b64  	%rd54, %rd53, 137438887936;
	or.b64  	%rd55, %rd54, %rd52;
	or.b64  	%rd56, %rd55, %rd49;
	and.b64  	%rd57, %rd56, 8725728556220671;
	shl.b64 	%rd58, %rd56, 8;
	and.b64  	%rd59, %rd58, 2233786510392491776;
	or.b64  	%rd60, %rd59, %rd57;
	and.b64  	%rd61, %rd60, 1157144660301377551;
	shl.b64 	%rd62, %rd60, 4;
	and.b64  	%rd63, %rd62, 67570491112489200;
	or.b64  	%rd64, %rd63, %rd61;
	shl.b64 	%rd65, %rd64, 4;
	and.b64  	%rd66, %rd65, 585610922974906400;
	shl.b64 	%rd67, %rd64, 2;
	and.b64  	%rd68, %rd67, 4684887383799251204;
	or.b64  	%rd69, %rd66, %rd68;
	or.b64  	%rd70, %rd48, %rd69;
	mul.wide.s32 	%rd71, %r1, 8;
	add.s64 	%rd72, %rd4, %rd71;
	st.global.u64 	[%rd72], %rd70;
$L__BB0_2:
	ret;

}


// ===== COMPILED SASS (sm_100) =====

	.target	sm_100

	.elftype	@"ET_EXEC"


//--------------------- .note.nv.tkinfo           --------------------------
	.section	.note.nv.tkinfo,"",@"SHT_NOTE"
	.sectionflags	@"SHF_NOTE_NV_TKINFO"
	.tkinfo
        /*0018*/ 	.word	0x00000002
        /*0030*/ 	.string	""
        /*0030*/ 	.string	"ptxas"
        /*0030*/ 	.string	"Cuda compilation tools, release 13.0, V13.0.88"
        /*0030*/ 	.string	"Build cuda_13.0.r13.0/compiler.36424714_0"
        /*0030*/ 	.string	"-arch sm_100 -m 64 "



//--------------------- .note.nv.cuinfo           --------------------------
	.section	.note.nv.cuinfo,"",@"SHT_NOTE"
	.sectionflags	@"SHF_NOTE_NV_CUINFO"
        /*0018*/ 	.short	0x0002
        /*001a*/ 	.short	0x0064
        /*001c*/ 	.short	0x0082
	.zero		2


//--------------------- .nv.info                  --------------------------
	.section	.nv.info,"",@"SHT_CUDA_INFO"
	.align	4


	//----- nvinfo : EIATTR_REGCOUNT
	.align		4
        /*0000*/ 	.byte	0x04, 0x2f
        /*0002*/ 	.short	(.L_1 - .L_0)
	.align		4
.L_0:
        /*0004*/ 	.word	index@(_Z9vectorAddPK6float3S1_Pmi)
        /*0008*/ 	.word	0x0000001b


	//----- nvinfo : EIATTR_FRAME_SIZE
	.align		4
.L_1:
        /*000c*/ 	.byte	0x04, 0x11
        /*000e*/ 	.short	(.L_3 - .L_2)
	.align		4
.L_2:
        /*0010*/ 	.word	index@($__internal_0_$__cuda_sm20_div_rn_f64_full)
        /*0014*/ 	.word	0x00000000


	//----- nvinfo : EIATTR_FRAME_SIZE
	.align		4
.L_3:
        /*0018*/ 	.byte	0x04, 0x11
        /*001a*/ 	.short	(.L_5 - .L_4)
	.align		4
.L_4:
        /*001c*/ 	.word	index@(_Z9vectorAddPK6float3S1_Pmi)
        /*0020*/ 	.word	0x00000000


	//----- nvinfo : EIATTR_MIN_STACK_SIZE
	.align		4
.L_5:
        /*0024*/ 	.byte	0x04, 0x12
        /*0026*/ 	.short	(.L_7 - .L_6)
	.align		4
.L_6:
        /*0028*/ 	.word	index@(_Z9vectorAddPK6float3S1_Pmi)
        /*002c*/ 	.word	0x00000000
.L_7:


//--------------------- .nv.compat                --------------------------
	.section	.nv.compat,"",@"SHT_CUDA_COMPAT_INFO"
	.align	4
        /*0000*/ 	.byte	0x02, 0x09, 0x00, 0x00, 0x02, 0x02, 0x01, 0x00, 0x02, 0x05, 0x05, 0x00, 0x03, 0x07, 0x01, 0x01
        /*0010*/ 	.byte	0x02, 0x03, 0x00, 0x00, 0x02, 0x06, 0x01, 0x00, 0x04, 0x0b, 0x08, 0x00, 0x01, 0x00, 0x00, 0x00
        /*0020*/ 	.byte	0x00, 0x00, 0x00, 0x00


//--------------------- .nv.info._Z9vectorAddPK6float3S1_Pmi --------------------------
	.section	.nv.info._Z9vectorAddPK6float3S1_Pmi,"",@"SHT_CUDA_INFO"
	.sectionflags	@""
	.align	4


	//----- nvinfo : EIATTR_CUDA_API_VERSION
	.align		4
        /*0000*/ 	.byte	0x04, 0x37
        /*0002*/ 	.short	(.L_9 - .L_8)
.L_8:
        /*0004*/ 	.word	0x00000082


	//----- nvinfo : EIATTR_KPARAM_INFO
	.align		4
.L_9:
        /*0008*/ 	.byte	0x04, 0x17
        /*000a*/ 	.short	(.L_11 - .L_10)
.L_10:
        /*000c*/ 	.word	0x00000000
        /*0010*/ 	.short	0x0003
        /*0012*/ 	.short	0x0018
        /*0014*/ 	.byte	0x00, 0xf0, 0x11, 0x00


	//----- nvinfo : EIATTR_KPARAM_INFO
	.align		4
.L_11:
        /*0018*/ 	.byte	0x04, 0x17
        /*001a*/ 	.short	(.L_13 - .L_12)
.L_12:
        /*001c*/ 	.word	0x00000000
        /*0020*/ 	.short	0x0002
        /*0022*/ 	.short	0x0010
        /*0024*/ 	.byte	0x00, 0xf5, 0x21, 0x00


	//----- nvinfo : EIATTR_KPARAM_INFO
	.align		4
.L_13:
        /*0028*/ 	.byte	0x04, 0x17
        /*002a*/ 	.short	(.L_15 - .L_14)
.L_14:
        /*002c*/ 	.word	0x00000000
        /*0030*/ 	.short	0x0001
        /*0032*/ 	.short	0x0008
        /*0034*/ 	.byte	0x00, 0xf5, 0x21, 0x00


	//----- nvinfo : EIATTR_KPARAM_INFO
	.align		4
.L_15:
        /*0038*/ 	.byte	0x04, 0x17
        /*003a*/ 	.short	(.L_17 - .L_16)
.L_16:
        /*003c*/ 	.word	0x00000000
        /*0040*/ 	.short	0x0000
        /*0042*/ 	.short	0x0000
        /*0044*/ 	.byte	0x00, 0xf5, 0x21, 0x00


	//----- nvinfo : EIATTR_SPARSE_MMA_MASK
	.align		4
.L_17:
        /*0048*/ 	.byte	0x03, 0x50
        /*004a*/ 	.short	0x0000


	//----- nvinfo : EIATTR_MAXREG_COUNT
	.align		4
        /*004c*/ 	.byte	0x03, 0x1b
        /*004e*/ 	.short	0x00ff


	//----- nvinfo : EIATTR_MERCURY_ISA_VERSION
	.align		4
        /*0050*/ 	.byte	0x03, 0x5f
        /*0052*/ 	.short	0x0101


	//----- nvinfo : EIATTR_VRC_CTA_INIT_COUNT
	.align		4
        /*0054*/ 	.byte	0x02, 0x4a
	.zero		1
	.zero		1


	//----- nvinfo : EIATTR_EXIT_INSTR_OFFSETS
	.align		4
        /*0058*/ 	.byte	0x04, 0x1c
        /*005a*/ 	.short	(.L_19 - .L_18)


	//   ....[0]....
.L_18:
        /*005c*/ 	.word	0x00000070


	//   ....[1]....
        /*0060*/ 	.word	0x00000df0


	//----- nvinfo : EIATTR_CRS_STACK_SIZE
	.align		4
.L_19:
        /*0064*/ 	.byte	0x04, 0x1e
        /*0066*/ 	.short	(.L_21 - .L_20)
.L_20:
        /*0068*/ 	.word	0x00000000


	//----- nvinfo : EIATTR_CBANK_PARAM_SIZE
	.align		4
.L_21:
        /*006c*/ 	.byte	0x03, 0x19
        /*006e*/ 	.short	0x001c


	//----- nvinfo : EIATTR_PARAM_CBANK
	.align		4
        /*0070*/ 	.byte	0x04, 0x0a
        /*0072*/ 	.short	(.L_23 - .L_22)
	.align		4
.L_22:
        /*0074*/ 	.word	index@(.nv.constant0._Z9vectorAddPK6float3S1_Pmi)
        /*0078*/ 	.short	0x0380
        /*007a*/ 	.short	0x001c


	//----- nvinfo : EIATTR_SW_WAR
	.align		4
.L_23:
        /*007c*/ 	.byte	0x04, 0x36
        /*007e*/ 	.short	(.L_25 - .L_24)
.L_24:
        /*0080*/ 	.word	0x00000008
.L_25:


//--------------------- .nv.callgraph             --------------------------
	.section	.nv.callgraph,"",@"SHT_CUDA_CALLGRAPH"
	.align	4
	.sectionentsize	8
	.align		4
        /*0000*/ 	.word	0x00000000
	.align		4
        /*0004*/ 	.word	0xffffffff
	.align		4
        /*0008*/ 	.word	0x00000000
	.align		4
        /*000c*/ 	.word	0xfffffffe
	.align		4
        /*0010*/ 	.word	0x00000000
	.align		4
        /*0014*/ 	.word	0xfffffffd
	.align		4
        /*0018*/ 	.word	0x00000000
	.align		4
        /*001c*/ 	.word	0xfffffffc


//--------------------- .text._Z9vectorAddPK6float3S1_Pmi --------------------------
	.section	.text._Z9vectorAddPK6float3S1_Pmi,"ax",@progbits
	.align	128
        .global         _Z9vectorAddPK6float3S1_Pmi
        .type           _Z9vectorAddPK6float3S1_Pmi,@function
        .size           _Z9vectorAddPK6float3S1_Pmi,(.L_x_12 - _Z9vectorAddPK6float3S1_Pmi)
        .other          _Z9vectorAddPK6float3S1_Pmi,@"STO_CUDA_ENTRY STV_DEFAULT"
_Z9vectorAddPK6float3S1_Pmi:
.text._Z9vectorAddPK6float3S1_Pmi:
[----:B------:R-:W-:Y:S01]  /*0000*/  LDC R1, c[0x0][0x37c] ;  /* 0x0000df00ff017b82 */ /* 0x000fe20000000800 */
[----:B------:R-:W0:Y:S07]  /*0010*/  S2R R3, SR_TID.X ;  /* 0x0000000000037919 */ /* 0x000e2e0000002100 */
[----:B------:R-:W0:Y:S01]  /*0020*/  S2UR UR4, SR_CTAID.X ;  /* 0x00000000000479c3 */ /* 0x000e220000002500 */
[----:B------:R-:W1:Y:S07]  /*0030*/  LDCU UR5, c[0x0][0x398] ;  /* 0x00007300ff0577ac */ /* 0x000e6e0008000800 */
[----:B------:R-:W0:Y:S02]  /*0040*/  LDC R0, c[0x0][0x360] ;  /* 0x0000d800ff007b82 */ /* 0x000e240000000800 */
[----:B0-----:R-:W-:-:S05]  /*0050*/  IMAD R0, R0, UR4, R3 ;  /* 0x0000000400007c24 */ /* 0x001fca000f8e0203 */
[----:B-1----:R-:W-:-:S13]  /*0060*/  ISETP.GE.AND P0, PT, R0, UR5, PT ;  /* 0x0000000500007c0c */ /* 0x002fda000bf06270 */
[----:B------:R-:W-:Y:S05]  /*0070*/  @P0 EXIT ;  /* 0x000000000000094d */ /* 0x000fea0003800000 */
[----:B------:R-:W0:Y:S01]  /*0080*/  LDC.64 R4, c[0x0][0x380] ;  /* 0x0000e000ff047b82 */ /* 0x000e220000000a00 */
[----:B------:R-:W1:Y:S01]  /*0090*/  LDCU.64 UR6, c[0x0][0x358] ;  /* 0x00006b00ff0677ac */ /* 0x000e620008000a00 */
[----:B0-----:R-:W-:-:S05]  /*00a0*/  IMAD.WIDE R4, R0, 0xc, R4 ;  /* 0x0000000c00047825 */ /* 0x001fca00078e0204 */
[----:B-1----:R-:W2:Y:S01]  /*00b0*/  LDG.E R12, desc[UR6][R4.64] ;  /* 0x00000006040c7981 */ /* 0x002ea2000c1e1900 */
[----:B------:R-:W0:Y:S01]  /*00c0*/  MUFU.RCP64H R7, 10 ;  /* 0x4024000000077908 */ /* 0x000e220000001800 */
[----:B------:R-:W-:Y:S01]  /*00d0*/  IMAD.MOV.U32 R10, RZ, RZ, 0x0 ;  /* 0x00000000ff0a7424 */ /* 0x000fe200078e00ff */
[----:B------:R-:W-:Y:S01]  /*00e0*/  UMOV UR4, URZ ;  /* 0x000000ff00047c82 */ /* 0x000fe20008000000 */
[----:B------:R-:W-:Y:S01]  /*00f0*/  IMAD.MOV.U32 R11, RZ, RZ, 0x40240000 ;  /* 0x40240000ff0b7424 */ /* 0x000fe200078e00ff */
[----:B------:R-:W-:Y:S01]  /*0100*/  BSSY.RECONVERGENT B0, `(.L_x_0) ;  /* 0x0000016000007945 */ /* 0x000fe20003800200 */
[----:B------:R-:W-:-:S06]  /*0110*/  IMAD.MOV.U32 R6, RZ, RZ, 0x1 ;  /* 0x00000001ff067424 */ /* 0x000fcc00078e00ff */
[----:B0-----:R-:W-:-:S08]  /*0120*/  DFMA R2, R6, -R10, 1 ;  /* 0x3ff000000602742b */ /* 0x001fd0000000080a */
[----:B------:R-:W-:-:S08]  /*0130*/  DFMA R8, R2, R2, R2 ;  /* 0x000000020208722b */ /* 0x000fd00000000002 */
[----:B------:R-:W-:-:S08]  /*0140*/  DFMA R6, R6, R8, R6 ;  /* 0x000000080606722b */ /* 0x000fd00000000006 */
[----:B------:R-:W-:-:S08]  /*0150*/  DFMA R10, R6, -R10, 1 ;  /* 0x3ff00000060a742b */ /* 0x000fd0000000080a */
[----:B------:R-:W-:Y:S01]  /*0160*/  DFMA R10, R6, R10, R6 ;  /* 0x0000000a060a722b */ /* 0x000fe20000000006 */
[----:B--2---:R-:W0:Y:S02]  /*0170*/  F2F.F64.F32 R2, R12 ;  /* 0x0000000c00027310 */ /* 0x004e240000201800 */
[----:B0-----:R-:W-:-:S08]  /*0180*/  DADD R2, R2, 5 ;  /* 0x4014000002027429 */ /* 0x001fd00000000000 */
[----:B------:R-:W-:-:S08]  /*0190*/  DMUL R8, R2, 0.75 ;  /* 0x3fe8000002087828 */ /* 0x000fd00000000000 */
[----:B------:R-:W-:Y:S02]  /*01a0*/  DMUL R2, R8, R10 ;  /* 0x0000000a08027228 */ /* 0x000fe40000000000 */
[----:B------:R-:W-:-:S06]  /*01b0*/  FSETP.GEU.AND P1, PT, |R9|, 6.5827683646048100446e-37, PT ;  /* 0x036000000900780b */ /* 0x000fcc0003f2e200 */
[----:B------:R-:W-:-:S08]  /*01c0*/  DFMA R6, R2, -10, R8 ;  /* 0xc02400000206782b */ /* 0x000fd00000000008 */
[----:B------:R-:W-:Y:S01]  /*01d0*/  DFMA R2, R10, R6, R2 ;  /* 0x000000060a02722b */ /* 0x000fe20000000002 */
[----:B------:R-:W-:-:S09]  /*01e0*/  IMAD.MOV.U32 R7, RZ, RZ, 0x40240000 ;  /* 0x40240000ff077424 */ /* 0x000fd200078e00ff */
[----:B------:R-:W-:-:S05]  /*01f0*/  FFMA R6, RZ, 2.5625, R3 ;  /* 0x40240000ff067823 */ /* 0x000fca0000000003 */
[----:B------:R-:W-:-:S13]  /*0200*/  FSETP.GT.AND P0, PT, |R6|, 1.469367938527859385e-39, PT ;  /* 0x001000000600780b */ /* 0x000fda0003f04200 */
[----:B------:R-:W-:Y:S05]  /*0210*/  @P0 BRA P1, `(.L_x_1) ;  /* 0x0000000000100947 */ /* 0x000fea0000800000 */
[----:B------:R-:W-:Y:S01]  /*0220*/  IMAD.MOV.U32 R2, RZ, RZ, R8 ;  /* 0x000000ffff027224 */ /* 0x000fe200078e0008 */
[----:B------:R-:W-:Y:S01]  /*0230*/  MOV R22, 0x260 ;  /* 0x0000026000167802 */ /* 0x000fe20000000f00 */
[----:B------:R-:W-:-:S07]  /*0240*/  IMAD.MOV.U32 R3, RZ, RZ, R9 ;  /* 0x000000ffff037224 */ /* 0x000fce00078e0009 */
[----:B------:R-:W-:Y:S05]  /*0250*/  CALL.REL.NOINC `($__internal_0_$__cuda_sm20_div_rn_f64_full) ;  /* 0x0000000800e87944 */ /* 0x000fea0003c00000 */
.L_x_1:
[----:B------:R-:W-:Y:S05]  /*0260*/  BSYNC.RECONVERGENT B0 ;  /* 0x0000000000007941 */ /* 0x000fea0003800200 */
.L_x_0:
[----:B------:R-:W2:Y:S01]  /*0270*/  LDG.E R6, desc[UR6][R4.64+0x4] ;  /* 0x0000040604067981 */ /* 0x000ea2000c1e1900 */
[----:B------:R-:W0:Y:S01]  /*0280*/  MUFU.RCP64H R11, 10 ;  /* 0x40240000000b7908 */ /* 0x000e220000001800 */
[----:B------:R-:W-:Y:S01]  /*0290*/  IMAD.MOV.U32 R8, RZ, RZ, 0x0 ;  /* 0x00000000ff087424 */ /* 0x000fe200078e00ff */
[----:B------:R-:W-:Y:S01]  /*02a0*/  DSETP.MAX.AND P0, P1, RZ, R2, PT ;  /* 0x00000002ff00722a */ /* 0x000fe2000390f000 */
[----:B------:R-:W-:Y:S01]  /*02b0*/  IMAD.MOV.U32 R9, RZ, RZ, 0x40240000 ;  /* 0x40240000ff097424 */ /* 0x000fe200078e00ff */
[----:B------:R-:W-:Y:S01]  /*02c0*/  BSSY.RECONVERGENT B0, `(.L_x_2) ;  /* 0x0000024000007945 */ /* 0x000fe20003800200 */
[----:B------:R-:W-:Y:S02]  /*02d0*/  IMAD.MOV.U32 R10, RZ, RZ, 0x1 ;  /* 0x00000001ff0a7424 */ /* 0x000fe400078e00ff */
[----:B------:R-:W-:-:S04]  /*02e0*/  IMAD.MOV.U32 R16, RZ, RZ, 0x80000 ;  /* 0x00080000ff107424 */ /* 0x000fc800078e00ff */
[----:B0-----:R-:W-:-:S08]  /*02f0*/  DFMA R14, R10, -R8, 1 ;  /* 0x3ff000000a0e742b */ /* 0x001fd00000000808 */
[----:B------:R-:W-:-:S08]  /*0300*/  DFMA R14, R14, R14, R14 ;  /* 0x0000000e0e0e722b */ /* 0x000fd0000000000e */
[----:B------:R-:W-:Y:S01]  /*0310*/  DFMA R10, R10, R14, R10 ;  /* 0x0000000e0a0a722b */ /* 0x000fe2000000000a */
[----:B------:R-:W-:Y:S02]  /*0320*/  IMAD.MOV.U32 R15, RZ, RZ, R2 ;  /* 0x000000ffff0f7224 */ /* 0x000fe400078e0002 */
[----:B------:R-:W-:-:S05]  /*0330*/  IMAD.MOV.U32 R2, RZ, RZ, RZ ;  /* 0x000000ffff027224 */ /* 0x000fca00078e00ff */
[C---:B------:R-:W-:Y:S02]  /*0340*/  FSEL R17, R2.reuse, R3, P0 ;  /* 0x0000000302117208 */ /* 0x040fe40000000000 */
[----:B------:R-:W-:Y:S01]  /*0350*/  SEL R2, R2, R15, P0 ;  /* 0x0000000f02027207 */ /* 0x000fe20000000000 */
[----:B------:R-:W-:Y:S01]  /*0360*/  DFMA R14, R10, -R8, 1 ;  /* 0x3ff000000a0e742b */ /* 0x000fe20000000808 */
[----:B------:R-:W-:-:S05]  /*0370*/  @P1 LOP3.LUT R17, R3, 0x80000, RZ, 0xfc, !PT ;  /* 0x0008000003111812 */ /* 0x000fca00078efcff */
[----:B------:R-:W-:Y:S02]  /*0380*/  IMAD.MOV.U32 R3, RZ, RZ, R17 ;  /* 0x000000ffff037224 */ /* 0x000fe400078e0011 */
[----:B------:R-:W-:-:S04]  /*0390*/  DFMA R14, R10, R14, R10 ;  /* 0x0000000e0a0e722b */ /* 0x000fc8000000000a */
[----:B------:R-:W-:Y:S01]  /*03a0*/  DSETP.MIN.AND P0, P1, R2, 0.75, PT ;  /* 0x3fe800000200742a */ /* 0x000fe20003900000 */
[----:B--2---:R0:W1:Y:S02]  /*03b0*/  F2F.F64.F32 R12, R6 ;  /* 0x00000006000c7310 */ /* 0x0040640000201800 */
[----:B0-----:R-:W-:Y:S01]  /*03c0*/  IMAD.MOV.U32 R6, RZ, RZ, R3 ;  /* 0x000000ffff067224 */ /* 0x001fe200078e0003 */
[----:B-1----:R-:W-:-:S08]  /*03d0*/  DADD R12, R12, 5 ;  /* 0x401400000c0c7429 */ /* 0x002fd00000000000 */
[----:B------:R-:W-:Y:S01]  /*03e0*/  DMUL R8, R12, 0.75 ;  /* 0x3fe800000c087828 */ /* 0x000fe20000000000 */
[----:B------:R-:W-:Y:S02]  /*03f0*/  SEL R12, R2, RZ, P0 ;  /* 0x000000ff020c7207 */ /* 0x000fe40000000000 */
[----:B------:R-:W-:Y:S02]  /*0400*/  FSEL R13, R6, 1.8125, P0 ;  /* 0x3fe80000060d7808 */ /* 0x000fe40000000000 */
[----:B------:R-:W-:-:S03]  /*0410*/  @P1 LOP3.LUT R13, R16, 0x3fe80000, RZ, 0xfc, !PT ;  /* 0x3fe80000100d1812 */ /* 0x000fc600078efcff */
[----:B------:R-:W-:Y:S01]  /*0420*/  DMUL R10, R14, R8 ;  /* 0x000000080e0a7228 */ /* 0x000fe20000000000 */
[----:B------:R-:W0:Y:S01]  /*0430*/  F2F.F32.F64 R12, R12 ;  /* 0x0000000c000c7310 */ /* 0x000e220000301000 */
[----:B------:R-:W-:-:S06]  /*0440*/  FSETP.GEU.AND P1, PT, |R9|, 6.5827683646048100446e-37, PT ;  /* 0x036000000900780b */ /* 0x000fcc0003f2e200 */
[----:B------:R-:W-:-:S08]  /*0450*/  DFMA R2, R10, -10, R8 ;  /* 0xc02400000a02782b */ /* 0x000fd00000000008 */
[----:B------:R-:W-:Y:S01]  /*0460*/  DFMA R2, R14, R2, R10 ;  /* 0x000000020e02722b */ /* 0x000fe2000000000a */
[----:B0-----:R-:W-:-:S06]  /*0470*/  FMUL R10, R12, 2097152 ;  /* 0x4a0000000c0a7820 */ /* 0x001fcc0000400000 */
[----:B------:R-:W0:Y:S03]  /*0480*/  F2I.U32.TRUNC.NTZ R10, R10 ;  /* 0x0000000a000a7305 */ /* 0x000e26000020f000 */
[----:B------:R-:W-:-:S05]  /*0490*/  FFMA R6, RZ, 2.5625, R3 ;  /* 0x40240000ff067823 */ /* 0x000fca0000000003 */
[----:B------:R-:W-:-:S13]  /*04a0*/  FSETP.GT.AND P0, PT, |R6|, 1.469367938527859385e-39, PT ;  /* 0x001000000600780b */ /* 0x000fda0003f04200 */
[----:B0-----:R-:W-:Y:S05]  /*04b0*/  @P0 BRA P1, `(.L_x_3) ;  /* 0x0000000000100947 */ /* 0x001fea0000800000 */
[----:B------:R-:W-:Y:S01]  /*04c0*/  IMAD.MOV.U32 R2, RZ, RZ, R8 ;  /* 0x000000ffff027224 */ /* 0x000fe200078e0008 */
[----:B------:R-:W-:Y:S01]  /*04d0*/  MOV R22, 0x500 ;  /* 0x0000050000167802 */ /* 0x000fe20000000f00 */
[----:B------:R-:W-:-:S07]  /*04e0*/  IMAD.MOV.U32 R3, RZ, RZ, R9 ;  /* 0x000000ffff037224 */ /* 0x000fce00078e0009 */
[----:B------:R-:W-:Y:S05]  /*04f0*/  CALL.REL.NOINC `($__internal_0_$__cuda_sm20_div_rn_f64_full) ;  /* 0x0000000800407944 */ /* 0x000fea0003c00000 */
.L_x_3:
[----:B------:R-:W-:Y:S05]  /*0500*/  BSYNC.RECONVERGENT B0 ;  /* 0x0000000000007941 */ /* 0x000fea0003800200 */
.L_x_2:
[----:B------:R-:W2:Y:S01]  /*0510*/  LDG.E R4, desc[UR6][R4.64+0x8] ;  /* 0x0000080604047981 */ /* 0x000ea2000c1e1900 */
[----:B------:R-:W0:Y:S01]  /*0520*/  MUFU.RCP64H R13, 10 ;  /* 0x40240000000d7908 */ /* 0x000e220000001800 */
[----:B------:R-:W-:Y:S01]  /*0530*/  IMAD.MOV.U32 R8, RZ, RZ, 0x0 ;  /* 0x00000000ff087424 */ /* 0x000fe200078e00ff */
[----:B------:R-:W-:Y:S01]  /*0540*/  DSETP.MAX.AND P0, P1, RZ, R2, PT ;  /* 0x00000002ff00722a */ /* 0x000fe2000390f000 */
[----:B------:R-:W-:Y:S01]  /*0550*/  IMAD.MOV.U32 R9, RZ, RZ, 0x40240000 ;  /* 0x40240000ff097424 */ /* 0x000fe200078e00ff */
[----:B------:R-:W-:Y:S01]  /*0560*/  BSSY.RECONVERGENT B0, `(.L_x_4) ;  /* 0x0000024000007945 */ /* 0x000fe20003800200 */
[----:B------:R-:W-:Y:S02]  /*0570*/  IMAD.MOV.U32 R12, RZ, RZ, 0x1 ;  /* 0x00000001ff0c7424 */ /* 0x000fe400078e00ff */
[----:B------:R-:W-:Y:S02]  /*0580*/  IMAD.MOV.U32 R11, RZ, RZ, R2 ;  /* 0x000000ffff0b7224 */ /* 0x000fe400078e0002 */
[----:B------:R-:W-:-:S02]  /*0590*/  IMAD.MOV.U32 R2, RZ, RZ, RZ ;  /* 0x000000ffff027224 */ /* 0x000fc400078e00ff */
[----:B------:R-:W-:Y:S01]  /*05a0*/  IMAD.MOV.U32 R6, RZ, RZ, 0x80000 ;  /* 0x00080000ff067424 */ /* 0x000fe200078e00ff */
[----:B0-----:R-:W-:-:S08]  /*05b0*/  DFMA R16, R12, -R8, 1 ;  /* 0x3ff000000c10742b */ /* 0x001fd00000000808 */
[----:B------:R-:W-:-:S08]  /*05c0*/  DFMA R16, R16, R16, R16 ;  /* 0x000000101010722b */ /* 0x000fd00000000010 */
[----:B------:R-:W-:Y:S01]  /*05d0*/  DFMA R12, R12, R16, R12 ;  /* 0x000000100c0c722b */ /* 0x000fe2000000000c */
[C---:B------:R-:W-:Y:S02]  /*05e0*/  FSEL R17, R2.reuse, R3, P0 ;  /* 0x0000000302117208 */ /* 0x040fe40000000000 */
[----:B------:R-:W-:Y:S02]  /*05f0*/  @P1 LOP3.LUT R17, R3, 0x80000, RZ, 0xfc, !PT ;  /* 0x0008000003111812 */ /* 0x000fe400078efcff */
[----:B------:R-:W-:-:S03]  /*0600*/  SEL R2, R2, R11, P0 ;  /* 0x0000000b02027207 */ /* 0x000fc60000000000 */
[----:B------:R-:W-:-:S06]  /*0610*/  IMAD.MOV.U32 R3, RZ, RZ, R17 ;  /* 0x000000ffff037224 */ /* 0x000fcc00078e0011 */
[----:B------:R-:W-:Y:S01]  /*0620*/  DSETP.MIN.AND P0, P1, R2, 0.75, PT ;  /* 0x3fe800000200742a */ /* 0x000fe20003900000 */
[----:B--2---:R0:W1:Y:S02]  /*0630*/  F2F.F64.F32 R14, R4 ;  /* 0x00000004000e7310 */ /* 0x0040640000201800 */
[----:B0-----:R-:W-:Y:S02]  /*0640*/  DFMA R4, R12, -R8, 1 ;  /* 0x3ff000000c04742b */ /* 0x001fe40000000808 */
[----:B-1----:R-:W-:-:S08]  /*0650*/  DADD R14, R14, 5 ;  /* 0x401400000e0e7429 */ /* 0x002fd00000000000 */
[----:B------:R-:W-:Y:S02]  /*0660*/  DMUL R8, R14, 0.75 ;  /* 0x3fe800000e087828 */ /* 0x000fe40000000000 */
[----:B------:R-:W-:Y:S01]  /*0670*/  DFMA R14, R12, R4, R12 ;  /* 0x000000040c0e722b */ /* 0x000fe2000000000c */
[----:B------:R-:W-:Y:S01]  /*0680*/  IMAD.MOV.U32 R4, RZ, RZ, R3 ;  /* 0x000000ffff047224 */ /* 0x000fe200078e0003 */
[----:B------:R-:W-:-:S04]  /*0690*/  SEL R12, R2, RZ, P0 ;  /* 0x000000ff020c7207 */ /* 0x000fc80000000000 */
[----:B------:R-:W-:Y:S02]  /*06a0*/  FSEL R13, R4, 1.8125, P0 ;  /* 0x3fe80000040d7808 */ /* 0x000fe40000000000 */
[----:B------:R-:W-:Y:S01]  /*06b0*/  DMUL R4, R14, R8 ;  /* 0x000000080e047228 */ /* 0x000fe20000000000 */
[----:B------:R-:W-:Y:S02]  /*06c0*/  @P1 LOP3.LUT R13, R6, 0x3fe80000, RZ, 0xfc, !PT ;  /* 0x3fe80000060d1812 */ /* 0x000fe400078efcff */
[----:B------:R-:W-:Y:S02]  /*06d0*/  FSETP.GEU.AND P1, PT, |R9|, 6.5827683646048100446e-37, PT ;  /* 0x036000000900780b */ /* 0x000fe40003f2e200 */
[----:B------:R-:W0:Y:S03]  /*06e0*/  F2F.F32.F64 R12, R12 ;  /* 0x0000000c000c7310 */ /* 0x000e260000301000 */
[----:B------:R-:W-:-:S08]  /*06f0*/  DFMA R2, R4, -10, R8 ;  /* 0xc02400000402782b */ /* 0x000fd00000000008 */
[----:B------:R-:W-:Y:S01]  /*0700*/  DFMA R2, R14, R2, R4 ;  /* 0x000000020e02722b */ /* 0x000fe20000000004 */
[----:B0-----:R-:W-:-:S09]  /*0710*/  FMUL R4, R12, 2097152 ;  /* 0x4a0000000c047820 */ /* 0x001fd20000400000 */
[----:B------:R-:W-:Y:S01]  /*0720*/  FFMA R5, RZ, 2.5625, R3 ;  /* 0x40240000ff057823 */ /* 0x000fe20000000003 */
[----:B------:R-:W0:Y:S04]  /*0730*/  F2I.U32.TRUNC.NTZ R4, R4 ;  /* 0x0000000400047305 */ /* 0x000e28000020f000 */
[----:B------:R-:W-:-:S13]  /*0740*/  FSETP.GT.AND P0, PT, |R5|, 1.469367938527859385e-39, PT ;  /* 0x001000000500780b */ /* 0x000fda0003f04200 */
[----:B0-----:R-:W-:Y:S05]  /*0750*/  @P0 BRA P1, `(.L_x_5) ;  /* 0x0000000000100947 */ /* 0x001fea0000800000 */
[----:B------:R-:W-:Y:S01]  /*0760*/  IMAD.MOV.U32 R2, RZ, RZ, R8 ;  /* 0x000000ffff027224 */ /* 0x000fe200078e0008 */
[----:B------:R-:W-:Y:S01]  /*0770*/  MOV R22, 0x7a0 ;  /* 0x000007a000167802 */ /* 0x000fe20000000f00 */
[----:B------:R-:W-:-:S07]  /*0780*/  IMAD.MOV.U32 R3, RZ, RZ, R9 ;  /* 0x000000ffff037224 */ /* 0x000fce00078e0009 */
[----:B------:R-:W-:Y:S05]  /*0790*/  CALL.REL.NOINC `($__internal_0_$__cuda_sm20_div_rn_f64_full) ;  /* 0x0000000400987944 */ /* 0x000fea0003c00000 */
.L_x_5:
[----:B------:R-:W-:Y:S05]  /*07a0*/  BSYNC.RECONVERGENT B0 ;  /* 0x0000000000007941 */ /* 0x000fea0003800200 */
.L_x_4:
[----:B------:R-:W-:Y:S01]  /*07b0*/  DSETP.MAX.AND P0, P1, RZ, R2, PT ;  /* 0x00000002ff00722a */ /* 0x000fe2000390f000 */
[----:B------:R-:W-:Y:S02]  /*07c0*/  IMAD.MOV.U32 R6, RZ, RZ, R3 ;  /* 0x000000ffff067224 */ /* 0x000fe400078e0003 */
[----:B------:R-:W-:-:S05]  /*07d0*/  IMAD.MOV.U32 R5, RZ, RZ, RZ ;  /* 0x000000ffff057224 */ /* 0x000fca00078e00ff */
[----:B------:R-:W-:Y:S01]  /*07e0*/  FSEL R7, R5, R6, P0 ;  /* 0x0000000605077208 */ /* 0x000fe20000000000 */
[----:B------:R-:W-:Y:S02]  /*07f0*/  IMAD.MOV.U32 R5, RZ, RZ, R2 ;  /* 0x000000ffff057224 */ /* 0x000fe400078e0002 */
[----:B------:R-:W-:-:S03]  /*0800*/  IMAD.MOV.U32 R2, RZ, RZ, RZ ;  /* 0x000000ffff027224 */ /* 0x000fc600078e00ff */
[----:B------:R-:W-:Y:S01]  /*0810*/  @P1 LOP3.LUT R7, R6, 0x80000, RZ, 0xfc, !PT ;  /* 0x0008000006071812 */ /* 0x000fe200078efcff */
[----:B------:R-:W-:Y:S01]  /*0820*/  IMAD.MOV.U32 R6, RZ, RZ, 0x80000 ;  /* 0x00080000ff067424 */ /* 0x000fe200078e00ff */
[----:B------:R-:W-:-:S03]  /*0830*/  SEL R2, R2, R5, P0 ;  /* 0x0000000502027207 */ /* 0x000fc60000000000 */
[----:B------:R-:W-:Y:S01]  /*0840*/  IMAD.MOV.U32 R3, RZ, RZ, R7 ;  /* 0x000000ffff037224 */ /* 0x000fe200078e0007 */
[----:B------:R-:W-:-:S03]  /*0850*/  SHF.R.U32.HI R7, RZ, 0x10, R4 ;  /* 0x00000010ff077819 */ /* 0x000fc60000011604 */
[----:B------:R-:W-:Y:S01]  /*0860*/  IMAD.MOV.U32 R5, RZ, RZ, R3 ;  /* 0x000000ffff057224 */ /* 0x000fe200078e0003 */
[----:B------:R-:W-:Y:S01]  /*0870*/  LOP3.LUT R7, R7, 0x1f, RZ, 0xc0, !PT ;  /* 0x0000001f07077812 */ /* 0x000fe200078ec0ff */
[----:B------:R-:W-:-:S06]  /*0880*/  DSETP.MIN.AND P0, P1, R2, 0.75, PT ;  /* 0x3fe800000200742a */ /* 0x000fcc0003900000 */
[----:B------:R-:W-:Y:S02]  /*0890*/  FSEL R5, R5, 1.8125, P0 ;  /* 0x3fe8000005057808 */ /* 0x000fe40000000000 */
[----:B------:R-:W-:-:S06]  /*08a0*/  SEL R2, R2, RZ, P0 ;  /* 0x000000ff02027207 */ /* 0x000fcc0000000000 */
[----:B------:R-:W-:Y:S02]  /*08b0*/  @P1 LOP3.LUT R5, R6, 0x3fe80000, RZ, 0xfc, !PT ;  /* 0x3fe8000006051812 */ /* 0x000fe400078efcff */
[----:B------:R-:W-:-:S03]  /*08c0*/  SHF.R.U32.HI R6, RZ, 0x10, R10 ;  /* 0x00000010ff067819 */ /* 0x000fc6000001160a */
[----:B------:R-:W-:Y:S01]  /*08d0*/  IMAD.MOV.U32 R3, RZ, RZ, R5 ;  /* 0x000000ffff037224 */ /* 0x000fe200078e0005 */
[----:B------:R-:W-:Y:S01]  /*08e0*/  LOP3.LUT R11, R6, 0x1f, RZ, 0xc0, !PT ;  /* 0x0000001f060b7812 */ /* 0x000fe200078ec0ff */
[----:B------:R-:W-:Y:S01]  /*08f0*/  IMAD.U32 R5, R10, 0x10000, RZ ;  /* 0x000100000a057824 */ /* 0x000fe200078e00ff */
[----:B------:R-:W-:Y:S01]  /*0900*/  LOP3.LUT R6, R7, 0x1fffff, R4, 0xf8, !PT ;  /* 0x001fffff07067812 */ /* 0x000fe200078ef804 */
[----:B------:R0:W1:Y:S01]  /*0910*/  F2F.F32.F64 R2, R2 ;  /* 0x0000000200027310 */ /* 0x0000620000301000 */
[----:B------:R-:W-:Y:S02]  /*0920*/  LOP3.LUT R11, R11, 0x1fffff, R10, 0xf8, !PT ;  /* 0x001fffff0b0b7812 */ /* 0x000fe400078ef80a */
[----:B------:R-:W-:Y:S01]  /*0930*/  LOP3.LUT R9, R5, 0xffff0000, RZ, 0xc0, !PT ;  /* 0xffff000005097812 */ /* 0x000fe200078ec0ff */
[----:B------:R-:W-:-:S03]  /*0940*/  IMAD.U32 R5, R4, 0x10000, RZ ;  /* 0x0001000004057824 */ /* 0x000fc600078e00ff */
[----:B------:R-:W-:Y:S02]  /*0950*/  LOP3.LUT R10, R9, 0x1fffff, R10, 0xf8, !PT ;  /* 0x001fffff090a7812 */ /* 0x000fe400078ef80a */
[----:B------:R-:W-:Y:S02]  /*0960*/  LOP3.LUT R5, R5, 0xffff0000, RZ, 0xc0, !PT ;  /* 0xffff000005057812 */ /* 0x000fe400078ec0ff */
[C---:B------:R-:W-:Y:S01]  /*0970*/  SHF.L.U64.HI R8, R10.reuse, 0x8, R11 ;  /* 0x000000080a087819 */ /* 0x040fe2000001020b */
[----:B------:R-:W-:Y:S01]  /*0980*/  IMAD.SHL.U32 R9, R10, 0x100, RZ ;  /* 0x000001000a097824 */ /* 0x000fe200078e00ff */
[----:B0-----:R-:W-:Y:S01]  /*0990*/  LOP3.LUT R3, R5, 0x1fffff, R4, 0xf8, !PT ;  /* 0x001fffff05037812 */ /* 0x001fe200078ef804 */
[----:B-1----:R-:W-:Y:S01]  /*09a0*/  FMUL R2, R2, 2097152 ;  /* 0x4a00000002027820 */ /* 0x002fe20000400000 */
[----:B------:R-:W-:-:S03]  /*09b0*/  LOP3.LUT R8, R8, 0x1f0000ff, RZ, 0xc0, !PT ;  /* 0x1f0000ff08087812 */ /* 0x000fc600078ec0ff */
[----:B------:R-:W-:Y:S01]  /*09c0*/  IMAD.SHL.U32 R12, R3, 0x100, RZ ;  /* 0x00000100030c7824 */ /* 0x000fe200078e00ff */
[----:B------:R-:W-:Y:S01]  /*09d0*/  LOP3.LUT R9, R9, 0xff00, RZ, 0xc0, !PT ;  /* 0x0000ff0009097812 */ /* 0x000fe200078ec0ff */
[----:B------:R-:W0:Y:S01]  /*09e0*/  F2I.U32.TRUNC.NTZ R2, R2 ;  /* 0x0000000200027305 */ /* 0x000e22000020f000 */
[----:B------:R-:W-:Y:S02]  /*09f0*/  LOP3.LUT R8, R8, 0x1f0000, R11, 0xf8, !PT ;  /* 0x001f000008087812 */ /* 0x000fe400078ef80b */
[----:B------:R-:W-:Y:S02]  /*0a00*/  LOP3.LUT R12, R12, 0xff00, RZ, 0xc0, !PT ;  /* 0x0000ff000c0c7812 */ /* 0x000fe400078ec0ff */
[----:B------:R-:W-:Y:S02]  /*0a10*/  SHF.L.U64.HI R11, R3, 0x8, R6 ;  /* 0x00000008030b7819 */ /* 0x000fe40000010206 */
[----:B------:R-:W-:Y:S02]  /*0a20*/  LOP3.LUT R12, R12, 0xff0000ff, R3, 0xf8, !PT ;  /* 0xff0000ff0c0c7812 */ /* 0x000fe400078ef803 */
[----:B------:R-:W-:-:S02]  /*0a30*/  LOP3.LUT R9, R9, 0xff0000ff, R10, 0xf8, !PT ;  /* 0xff0000ff09097812 */ /* 0x000fc400078ef80a */
[----:B------:R-:W-:Y:S01]  /*0a40*/  LOP3.LUT R11, R11, 0x1f0000ff, RZ, 0xc0, !PT ;  /* 0x1f0000ff0b0b7812 */ /* 0x000fe200078ec0ff */
[----:B------:R-:W-:Y:S01]  /*0a50*/  IMAD.SHL.U32 R13, R12, 0x10, RZ ;  /* 0x000000100c0d7824 */ /* 0x000fe200078e00ff */
[----:B------:R-:W-:Y:S01]  /*0a60*/  SHF.L.U64.HI R5, R9, 0x4, R8 ;  /* 0x0000000409057819 */ /* 0x000fe20000010208 */
[----:B0-----:R-:W-:Y:S01]  /*0a70*/  IMAD.U32 R3, R2, 0x10000, RZ ;  /* 0x0001000002037824 */ /* 0x001fe200078e00ff */
[----:B------:R-:W-:Y:S02]  /*0a80*/  SHF.R.U32.HI R4, RZ, 0x10, R2 ;  /* 0x00000010ff047819 */ /* 0x000fe40000011602 */
[----:B------:R-:W-:Y:S01]  /*0a90*/  LOP3.LUT R11, R11, 0x1f0000, R6, 0xf8, !PT ;  /* 0x001f00000b0b7812 */ /* 0x000fe200078ef806 */
[----:B------:R-:W-:Y:S01]  /*0aa0*/  IMAD.SHL.U32 R6, R9, 0x10, RZ ;  /* 0x0000001009067824 */ /* 0x000fe200078e00ff */
[----:B------:R-:W-:Y:S02]  /*0ab0*/  LOP3.LUT R3, R3, 0xffff0000, RZ, 0xc0, !PT ;  /* 0xffff000003037812 */ /* 0x000fe400078ec0ff */
[----:B------:R-:W-:-:S02]  /*0ac0*/  LOP3.LUT R7, R4, 0x1f, RZ, 0xc0, !PT ;  /* 0x0000001f04077812 */ /* 0x000fc400078ec0ff */
[----:B------:R-:W-:Y:S02]  /*0ad0*/  LOP3.LUT R5, R5, 0xf00f00, RZ, 0xc0, !PT ;  /* 0x00f00f0005057812 */ /* 0x000fe400078ec0ff */
[--C-:B------:R-:W-:Y:S02]  /*0ae0*/  LOP3.LUT R3, R3, 0x1fffff, R2.reuse, 0xf8, !PT ;  /* 0x001fffff03037812 */ /* 0x100fe400078ef802 */
[----:B------:R-:W-:Y:S02]  /*0af0*/  LOP3.LUT R4, R6, 0xf00f00f0, RZ, 0xc0, !PT ;  /* 0xf00f00f006047812 */ /* 0x000fe400078ec0ff */
[----:B------:R-:W-:Y:S02]  /*0b00*/  LOP3.LUT R6, R7, 0x1fffff, R2, 0xf8, !PT ;  /* 0x001fffff07067812 */ /* 0x000fe400078ef802 */
[----:B------:R-:W-:Y:S01]  /*0b10*/  LOP3.LUT R5, R5, 0x100f00f0, R8, 0xf8, !PT ;  /* 0x100f00f005057812 */ /* 0x000fe200078ef808 */
[----:B------:R-:W-:Y:S01]  /*0b20*/  IMAD.SHL.U32 R8, R3, 0x100, RZ ;  /* 0x0000010003087824 */ /* 0x000fe200078e00ff */
[----:B------:R-:W-:-:S02]  /*0b30*/  LOP3.LUT R4, R4, 0xf00f00f, R9, 0xf8, !PT ;  /* 0x0f00f00f04047812 */ /* 0x000fc400078ef809 */
[----:B------:R-:W-:Y:S02]  /*0b40*/  SHF.L.U64.HI R9, R3, 0x8, R6 ;  /* 0x0000000803097819 */ /* 0x000fe40000010206 */
[----:B------:R-:W-:Y:S02]  /*0b50*/  LOP3.LUT R8, R8, 0xff00, RZ, 0xc0, !PT ;  /* 0x0000ff0008087812 */ /* 0x000fe400078ec0ff */
[----:B------:R-:W-:Y:S02]  /*0b60*/  SHF.L.U64.HI R10, R12, 0x4, R11 ;  /* 0x000000040c0a7819 */ /* 0x000fe4000001020b */
[----:B------:R-:W-:Y:S02]  /*0b70*/  LOP3.LUT R9, R9, 0x1f0000ff, RZ, 0xc0, !PT ;  /* 0x1f0000ff09097812 */ /* 0x000fe400078ec0ff */
[----:B------:R-:W-:Y:S02]  /*0b80*/  SHF.L.U64.HI R2, R4, 0x2, R5 ;  /* 0x0000000204027819 */ /* 0x000fe40000010205 */
[----:B------:R-:W-:-:S02]  /*0b90*/  LOP3.LUT R8, R8, 0xff0000ff, R3, 0xf8, !PT ;  /* 0xff0000ff08087812 */ /* 0x000fc400078ef803 */
[----:B------:R-:W-:Y:S02]  /*0ba0*/  LOP3.LUT R10, R10, 0xf00f00, RZ, 0xc0, !PT ;  /* 0x00f00f000a0a7812 */ /* 0x000fe400078ec0ff */
[----:B------:R-:W-:Y:S01]  /*0bb0*/  LOP3.LUT R13, R13, 0xf00f00f0, RZ, 0xc0, !PT ;  /* 0xf00f00f00d0d7812 */ /* 0x000fe200078ec0ff */
[----:B------:R-:W-:Y:S01]  /*0bc0*/  IMAD.SHL.U32 R7, R8, 0x10, RZ ;  /* 0x0000001008077824 */ /* 0x000fe200078e00ff */
[----:B------:R-:W-:Y:S02]  /*0bd0*/  LOP3.LUT R9, R9, 0x1f0000, R6, 0xf8, !PT ;  /* 0x001f000009097812 */ /* 0x000fe400078ef806 */
[----:B------:R-:W-:Y:S02]  /*0be0*/  LOP3.LUT R2, R2, 0x2082082, RZ, 0xc0, !PT ;  /* 0x0208208202027812 */ /* 0x000fe400078ec0ff */
[----:B------:R-:W-:Y:S02]  /*0bf0*/  LOP3.LUT R10, R10, 0x100f00f0, R11, 0xf8, !PT ;  /* 0x100f00f00a0a7812 */ /* 0x000fe400078ef80b */
[----:B------:R-:W-:-:S02]  /*0c00*/  LOP3.LUT R13, R13, 0xf00f00f, R12, 0xf8, !PT ;  /* 0x0f00f00f0d0d7812 */ /* 0x000fc400078ef80c */
[----:B------:R-:W-:Y:S02]  /*0c10*/  SHF.L.U64.HI R6, R8, 0x4, R9 ;  /* 0x0000000408067819 */ /* 0x000fe40000010209 */
[----:B------:R-:W-:Y:S01]  /*0c20*/  LOP3.LUT R5, R2, 0x10410410, R5, 0xf8, !PT ;  /* 0x1041041002057812 */ /* 0x000fe200078ef805 */
[C---:B------:R-:W-:Y:S01]  /*0c30*/  IMAD.SHL.U32 R12, R13.reuse, 0x8, RZ ;  /* 0x000000080d0c7824 */ /* 0x040fe200078e00ff */
[----:B------:R-:W0:Y:S01]  /*0c40*/  LDC.64 R2, c[0x0][0x390] ;  /* 0x0000e400ff027b82 */ /* 0x000e220000000a00 */
[--C-:B------:R-:W-:Y:S02]  /*0c50*/  SHF.L.U64.HI R11, R13, 0x3, R10.reuse ;  /* 0x000000030d0b7819 */ /* 0x100fe4000001020a */
[----:B------:R-:W-:Y:S02]  /*0c60*/  LOP3.LUT R6, R6, 0xf00f00, RZ, 0xc0, !PT ;  /* 0x00f00f0006067812 */ /* 0x000fe400078ec0ff */
[----:B------:R-:W-:Y:S02]  /*0c70*/  LOP3.LUT R7, R7, 0xf00f00f0, RZ, 0xc0, !PT ;  /* 0xf00f00f007077812 */ /* 0x000fe400078ec0ff */
[----:B------:R-:W-:-:S02]  /*0c80*/  SHF.L.U64.HI R10, R13, 0x1, R10 ;  /* 0x000000010d0a7819 */ /* 0x000fc4000001020a */
[----:B------:R-:W-:Y:S02]  /*0c90*/  LOP3.LUT R11, R11, 0x4104104, RZ, 0xc0, !PT ;  /* 0x041041040b0b7812 */ /* 0x000fe400078ec0ff */
[----:B------:R-:W-:Y:S01]  /*0ca0*/  LOP3.LUT R6, R6, 0x100f00f0, R9, 0xf8, !PT ;  /* 0x100f00f006067812 */ /* 0x000fe200078ef809 */
[----:B------:R-:W-:Y:S01]  /*0cb0*/  IMAD.SHL.U32 R9, R4, 0x4, RZ ;  /* 0x0000000404097824 */ /* 0x000fe200078e00ff */
[----:B------:R-:W-:Y:S02]  /*0cc0*/  LOP3.LUT R7, R7, 0xf00f00f, R8, 0xf8, !PT ;  /* 0x0f00f00f07077812 */ /* 0x000fe400078ef808 */
[----:B------:R-:W-:Y:S01]  /*0cd0*/  LOP3.LUT R10, R11, 0x20820820, R10, 0xf8, !PT ;  /* 0x208208200b0a7812 */ /* 0x000fe200078ef80a */
[----:B------:R-:W-:Y:S01]  /*0ce0*/  IMAD.SHL.U32 R11, R13, 0x2, RZ ;  /* 0x000000020d0b7824 */ /* 0x000fe200078e00ff */
[----:B------:R-:W-:Y:S01]  /*0cf0*/  LOP3.LUT R13, R9, 0x8208208, RZ, 0xc0, !PT ;  /* 0x08208208090d7812 */ /* 0x000fe200078ec0ff */
[C---:B------:R-:W-:Y:S01]  /*0d00*/  IMAD.SHL.U32 R8, R7.reuse, 0x10, RZ ;  /* 0x0000001007087824 */ /* 0x040fe200078e00ff */
[----:B------:R-:W-:-:S02]  /*0d10*/  SHF.L.U64.HI R9, R7, 0x4, R6 ;  /* 0x0000000407097819 */ /* 0x000fc40000010206 */
[C---:B------:R-:W-:Y:S01]  /*0d20*/  SHF.L.U64.HI R6, R7.reuse, 0x2, R6 ;  /* 0x0000000207067819 */ /* 0x040fe20000010206 */
[----:B------:R-:W-:Y:S01]  /*0d30*/  IMAD.SHL.U32 R7, R7, 0x4, RZ ;  /* 0x0000000407077824 */ /* 0x000fe200078e00ff */
[----:B------:R-:W-:Y:S01]  /*0d40*/  LOP3.LUT R12, R12, 0x10410410, RZ, 0xc0, !PT ;  /* 0x104104100c0c7812 */ /* 0x000fe200078ec0ff */
[----:B0-----:R-:W-:Y:S01]  /*0d50*/  IMAD.WIDE R2, R0, 0x8, R2 ;  /* 0x0000000800027825 */ /* 0x001fe200078e0202 */
[----:B------:R-:W-:Y:S02]  /*0d60*/  LOP3.LUT R9, R9, 0x8208208, RZ, 0xc0, !PT ;  /* 0x0820820809097812 */ /* 0x000fe400078ec0ff */
[----:B------:R-:W-:Y:S02]  /*0d70*/  LOP3.LUT R8, R8, 0x20820820, RZ, 0xc0, !PT ;  /* 0x2082082008087812 */ /* 0x000fe400078ec0ff */
[----:B------:R-:W-:Y:S02]  /*0d80*/  LOP3.LUT R13, R13, 0x41041041, R4, 0xf8, !PT ;  /* 0x410410410d0d7812 */ /* 0x000fe400078ef804 */
[----:B------:R-:W-:-:S02]  /*0d90*/  LOP3.LUT R11, R12, 0x82082082, R11, 0xf8, !PT ;  /* 0x820820820c0b7812 */ /* 0x000fc400078ef80b */
[----:B------:R-:W-:Y:S02]  /*0da0*/  LOP3.LUT R6, R9, 0x41041041, R6, 0xf8, !PT ;  /* 0x4104104109067812 */ /* 0x000fe400078ef806 */
[----:B------:R-:W-:Y:S02]  /*0db0*/  LOP3.LUT R4, R8, 0x4104104, R7, 0xf8, !PT ;  /* 0x0410410408047812 */ /* 0x000fe400078ef807 */
[----:B------:R-:W-:Y:S02]  /*0dc0*/  LOP3.LUT R5, R6, R10, R5, 0xfe, !PT ;  /* 0x0000000a06057212 */ /* 0x000fe400078efe05 */
[----:B------:R-:W-:-:S05]  /*0dd0*/  LOP3.LUT R4, R4, R11, R13, 0xfe, !PT ;  /* 0x0000000b04047212 */ /* 0x000fca00078efe0d */
[----:B------:R-:W-:Y:S01]  /*0de0*/  STG.E.64 desc[UR6][R2.64], R4 ;  /* 0x0000000402007986 */ /* 0x000fe2000c101b06 */
[----:B------:R-:W-:Y:S05]  /*0df0*/  EXIT ;  /* 0x000000000000794d */ /* 0x000fea0003800000 */
        .weak           $__internal_0_$__cuda_sm20_div_rn_f64_full
        .type           $__internal_0_$__cuda_sm20_div_rn_f64_full,@function
        .size           $__internal_0_$__cuda_sm20_div_rn_f64_full,(.L_x_12 - $__internal_0_$__cuda_sm20_div_rn_f64_full)
$__internal_0_$__cuda_sm20_div_rn_f64_full:
[C---:B------:R-:W-:Y:S01]  /*0e00*/  FSETP.GEU.AND P0, PT, |R7|.reuse, 1.469367938527859385e-39, PT ;  /* 0x001000000700780b */ /* 0x040fe20003f0e200 */
[----:B------:R-:W-:Y:S01]  /*0e10*/  IMAD.U32 R6, RZ, RZ, UR4 ;  /* 0x00000004ff067e24 */ /* 0x000fe2000f8e00ff */
[----:B------:R-:W-:Y:S01]  /*0e20*/  LOP3.LUT R9, R7, 0x800fffff, RZ, 0xc0, !PT ;  /* 0x800fffff07097812 */ /* 0x000fe200078ec0ff */
[----:B------:R-:W-:Y:S01]  /*0e30*/  IMAD.U32 R8, RZ, RZ, UR4 ;  /* 0x00000004ff087e24 */ /* 0x000fe2000f8e00ff */
[----:B------:R-:W-:Y:S01]  /*0e40*/  FSETP.GEU.AND P2, PT, |R3|, 1.469367938527859385e-39, PT ;  /* 0x001000000300780b */ /* 0x000fe20003f4e200 */
[----:B------:R-:W-:Y:S01]  /*0e50*/  IMAD.MOV.U32 R14, RZ, RZ, 0x1 ;  /* 0x00000001ff0e7424 */ /* 0x000fe200078e00ff */
[----:B------:R-:W-:Y:S01]  /*0e60*/  LOP3.LUT R9, R9, 0x3ff00000, RZ, 0xfc, !PT ;  /* 0x3ff0000009097812 */ /* 0x000fe200078efcff */
[----:B------:R-:W-:Y:S01]  /*0e70*/  BSSY.RECONVERGENT B1, `(.L_x_6) ;  /* 0x0000051000017945 */ /* 0x000fe20003800200 */
[----:B------:R-:W-:Y:S02]  /*0e80*/  LOP3.LUT R20, R3, 0x7ff00000, RZ, 0xc0, !PT ;  /* 0x7ff0000003147812 */ /* 0x000fe400078ec0ff */
[----:B------:R-:W-:-:S03]  /*0e90*/  LOP3.LUT R21, R7, 0x7ff00000, RZ, 0xc0, !PT ;  /* 0x7ff0000007157812 */ /* 0x000fc600078ec0ff */
[----:B------:R-:W-:Y:S01]  /*0ea0*/  @!P0 DMUL R8, R6, 8.98846567431157953865e+307 ;  /* 0x7fe0000006088828 */ /* 0x000fe20000000000 */
[C---:B------:R-:W-:Y:S01]  /*0eb0*/  ISETP.GE.U32.AND P1, PT, R20.reuse, R21, PT ;  /* 0x000000151400720c */ /* 0x040fe20003f26070 */
[----:B------:R-:W-:Y:S02]  /*0ec0*/  IMAD.MOV.U32 R23, RZ, RZ, R20 ;  /* 0x000000ffff177224 */ /* 0x000fe400078e0014 */
[----:B------:R-:W-:Y:S02]  /*0ed0*/  @!P2 LOP3.LUT R11, R7, 0x7ff00000, RZ, 0xc0, !PT ;  /* 0x7ff00000070ba812 */ /* 0x000fe400078ec0ff */
[----:B------:R-:W0:Y:S02]  /*0ee0*/  MUFU.RCP64H R15, R9 ;  /* 0x00000009000f7308 */ /* 0x000e240000001800 */
[----:B------:R-:W-:Y:S01]  /*0ef0*/  @!P2 ISETP.GE.U32.AND P3, PT, R20, R11, PT ;  /* 0x0000000b1400a20c */ /* 0x000fe20003f66070 */
[----:B------:R-:W-:Y:S01]  /*0f00*/  IMAD.MOV.U32 R11, RZ, RZ, 0x1ca00000 ;  /* 0x1ca00000ff0b7424 */ /* 0x000fe200078e00ff */
[----:B------:R-:W-:-:S04]  /*0f10*/  @!P0 LOP3.LUT R21, R9, 0x7ff00000, RZ, 0xc0, !PT ;  /* 0x7ff0000009158812 */ /* 0x000fc800078ec0ff */
[----:B------:R-:W-:-:S04]  /*0f20*/  @!P2 SEL R17, R11, 0x63400000, !P3 ;  /* 0x634000000b11a807 */ /* 0x000fc80005800000 */
[----:B------:R-:W-:-:S04]  /*0f30*/  @!P2 LOP3.LUT R18, R17, 0x80000000, R3, 0xf8, !PT ;  /* 0x800000001112a812 */ /* 0x000fc800078ef803 */
[----:B------:R-:W-:Y:S01]  /*0f40*/  @!P2 LOP3.LUT R19, R18, 0x100000, RZ, 0xfc, !PT ;  /* 0x001000001213a812 */ /* 0x000fe200078efcff */
[----:B0-----:R-:W-:Y:S01]  /*0f50*/  DFMA R12, R14, -R8, 1 ;  /* 0x3ff000000e0c742b */ /* 0x001fe20000000808 */
[----:B------:R-:W-:-:S07]  /*0f60*/  @!P2 IMAD.MOV.U32 R18, RZ, RZ, RZ ;  /* 0x000000ffff12a224 */ /* 0x000fce00078e00ff */
[----:B------:R-:W-:-:S08]  /*0f70*/  DFMA R12, R12, R12, R12 ;  /* 0x0000000c0c0c722b */ /* 0x000fd0000000000c */
[----:B------:R-:W-:Y:S01]  /*0f80*/  DFMA R14, R14, R12, R14 ;  /* 0x0000000c0e0e722b */ /* 0x000fe2000000000e */
[----:B------:R-:W-:Y:S01]  /*0f90*/  SEL R13, R11, 0x63400000, !P1 ;  /* 0x634000000b0d7807 */ /* 0x000fe20004800000 */
[----:B------:R-:W-:-:S03]  /*0fa0*/  IMAD.MOV.U32 R12, RZ, RZ, R2 ;  /* 0x000000ffff0c7224 */ /* 0x000fc600078e0002 */
[----:B------:R-:W-:-:S03]  /*0fb0*/  LOP3.LUT R13, R13, 0x800fffff, R3, 0xf8, !PT ;  /* 0x800fffff0d0d7812 */ /* 0x000fc600078ef803 */
[----:B------:R-:W-:-:S03]  /*0fc0*/  DFMA R16, R14, -R8, 1 ;  /* 0x3ff000000e10742b */ /* 0x000fc60000000808 */
[----:B------:R-:W-:-:S05]  /*0fd0*/  @!P2 DFMA R12, R12, 2, -R18 ;  /* 0x400000000c0ca82b */ /* 0x000fca0000000812 */
[----:B------:R-:W-:-:S05]  /*0fe0*/  DFMA R16, R14, R16, R14 ;  /* 0x000000100e10722b */ /* 0x000fca000000000e */
[----:B------:R-:W-:-:S03]  /*0ff0*/  @!P2 LOP3.LUT R23, R13, 0x7ff00000, RZ, 0xc0, !PT ;  /* 0x7ff000000d17a812 */ /* 0x000fc600078ec0ff */
[----:B------:R-:W-:Y:S02]  /*1000*/  DMUL R14, R16, R12 ;  /* 0x0000000c100e7228 */ /* 0x000fe40000000000 */
[----:B------:R-:W-:-:S05]  /*1010*/  VIADD R24, R23, 0xffffffff ;  /* 0xffffffff17187836 */ /* 0x000fca0000000000 */
[----:B------:R-:W-:Y:S01]  /*1020*/  ISETP.GT.U32.AND P0, PT, R24, 0x7feffffe, PT ;  /* 0x7feffffe1800780c */ /* 0x000fe20003f04070 */
[----:B------:R-:W-:Y:S01]  /*1030*/  VIADD R24, R21, 0xffffffff ;  /* 0xffffffff15187836 */ /* 0x000fe20000000000 */
[----:B------:R-:W-:-:S04]  /*1040*/  DFMA R18, R14, -R8, R12 ;  /* 0x800000080e12722b */ /* 0x000fc8000000000c */
[----:B------:R-:W-:-:S04]  /*1050*/  ISETP.GT.U32.OR P0, PT, R24, 0x7feffffe, P0 ;  /* 0x7feffffe1800780c */ /* 0x000fc80000704470 */
[----:B------:R-:W-:-:S09]  /*1060*/  DFMA R18, R16, R18, R14 ;  /* 0x000000121012722b */ /* 0x000fd2000000000e */
[----:B------:R-:W-:Y:S05]  /*1070*/  @P0 BRA `(.L_x_7) ;  /* 0x00000000006c0947 */ /* 0x000fea0003800000 */
[----:B------:R-:W-:Y:S01]  /*1080*/  LOP3.LUT R3, R7, 0x7ff00000, RZ, 0xc0, !PT ;  /* 0x7ff0000007037812 */ /* 0x000fe200078ec0ff */
[----:B------:R-:W-:-:S03]  /*1090*/  IMAD.MOV.U32 R16, RZ, RZ, RZ ;  /* 0x000000ffff107224 */ /* 0x000fc600078e00ff */
[CC--:B------:R-:W-:Y:S02]  /*10a0*/  VIADDMNMX R2, R20.reuse, -R3.reuse, 0xb9600000, !PT ;  /* 0xb960000014027446 */ /* 0x0c0fe40007800903 */
[----:B------:R-:W-:Y:S02]  /*10b0*/  ISETP.GE.U32.AND P0, PT, R20, R3, PT ;  /* 0x000000031400720c */ /* 0x000fe40003f06070 */
[----:B------:R-:W-:Y:S02]  /*10c0*/  VIMNMX R2, PT, PT, R2, 0x46a00000, PT ;  /* 0x46a0000002027848 */ /* 0x000fe40003fe0100 */
[----:B------:R-:W-:-:S05]  /*10d0*/  SEL R11, R11, 0x63400000, !P0 ;  /* 0x634000000b0b7807 */ /* 0x000fca0004000000 */
[----:B------:R-:W-:-:S04]  /*10e0*/  IMAD.IADD R2, R2, 0x1, -R11 ;  /* 0x0000000102027824 */ /* 0x000fc800078e0a0b */
[----:B------:R-:W-:-:S06]  /*10f0*/  VIADD R17, R2, 0x7fe00000 ;  /* 0x7fe0000002117836 */ /* 0x000fcc0000000000 */
[----:B------:R-:W-:-:S10]  /*1100*/  DMUL R14, R18, R16 ;  /* 0x00000010120e7228 */ /* 0x000fd40000000000 */
[----:B------:R-:W-:-:S13]  /*1110*/  FSETP.GTU.AND P0, PT, |R15|, 1.469367938527859385e-39, PT ;  /* 0x001000000f00780b */ /* 0x000fda0003f0c200 */
[----:B------:R-:W-:Y:S05]  /*1120*/  @P0 BRA `(.L_x_8) ;  /* 0x0000000000940947 */ /* 0x000fea0003800000 */
[----:B------:R-:W-:Y:S01]  /*1130*/  DFMA R8, R18, -R8, R12 ;  /* 0x800000081208722b */ /* 0x000fe2000000000c */
[----:B------:R-:W-:-:S09]  /*1140*/  IMAD.MOV.U32 R16, RZ, RZ, RZ ;  /* 0x000000ffff107224 */ /* 0x000fd200078e00ff */
[C---:B------:R-:W-:Y:S02]  /*1150*/  FSETP.NEU.AND P0, PT, R9.reuse, RZ, PT ;  /* 0x000000ff0900720b */ /* 0x040fe40003f0d000 */
[----:B------:R-:W-:-:S04]  /*1160*/  LOP3.LUT R3, R9, 0x80000000, R7, 0x48, !PT ;  /* 0x8000000009037812 */ /* 0x000fc800078e4807 */
[----:B------:R-:W-:-:S07]  /*1170*/  LOP3.LUT R17, R3, R17, RZ, 0xfc, !PT ;  /* 0x0000001103117212 */ /* 0x000fce00078efcff */
[----:B------:R-:W-:Y:S05]  /*1180*/  @!P0 BRA `(.L_x_8) ;  /* 0x00000000007c8947 */ /* 0x000fea0003800000 */
[----:B------:R-:W-:Y:S01]  /*1190*/  IMAD.MOV R9, RZ, RZ, -R2 ;  /* 0x000000ffff097224 */ /* 0x000fe200078e0a02 */
[----:B------:R-:W-:Y:S01]  /*11a0*/  DMUL.RP R16, R18, R16 ;  /* 0x0000001012107228 */ /* 0x000fe20000008000 */
[----:B------:R-:W-:-:S06]  /*11b0*/  IMAD.MOV.U32 R8, RZ, RZ, RZ ;  /* 0x000000ffff087224 */ /* 0x000fcc00078e00ff */
[----:B------:R-:W-:-:S03]  /*11c0*/  DFMA R8, R14, -R8, R18 ;  /* 0x800000080e08722b */ /* 0x000fc60000000012 */
[----:B------:R-:W-:-:S03]  /*11d0*/  LOP3.LUT R3, R17, R3, RZ, 0x3c, !PT ;  /* 0x0000000311037212 */ /* 0x000fc600078e3cff */
[----:B------:R-:W-:-:S04]  /*11e0*/  IADD3 R8, PT, PT, -R2, -0x43300000, RZ ;  /* 0xbcd0000002087810 */ /* 0x000fc80007ffe1ff */
[----:B------:R-:W-:-:S04]  /*11f0*/  FSETP.NEU.AND P0, PT, |R9|, R8, PT ;  /* 0x000000080900720b */ /* 0x000fc80003f0d200 */
[----:B------:R-:W-:Y:S02]  /*1200*/  FSEL R14, R16, R14, !P0 ;  /* 0x0000000e100e7208 */ /* 0x000fe40004000000 */
[----:B------:R-:W-:Y:S01]  /*1210*/  FSEL R15, R3, R15, !P0 ;  /* 0x0000000f030f7208 */ /* 0x000fe20004000000 */
[----:B------:R-:W-:Y:S06]  /*1220*/  BRA `(.L_x_8) ;  /* 0x0000000000547947 */ /* 0x000fec0003800000 */
.L_x_7:
[----:B------:R-:W-:-:S14]  /*1230*/  DSETP.NAN.AND P0, PT, R2, R2, PT ;  /* 0x000000020200722a */ /* 0x000fdc0003f08000 */
[----:B------:R-:W-:Y:S05]  /*1240*/  @P0 BRA `(.L_x_9) ;  /* 0x0000000000440947 */ /* 0x000fea0003800000 */
[----:B------:R-:W-:-:S14]  /*1250*/  DSETP.NAN.AND P0, PT, R6, R6, PT ;  /* 0x000000060600722a */ /* 0x000fdc0003f08000 */
[----:B------:R-:W-:Y:S05]  /*1260*/  @P0 BRA `(.L_x_10) ;  /* 0x0000000000300947 */ /* 0x000fea0003800000 */
[----:B------:R-:W-:Y:S01]  /*1270*/  ISETP.NE.AND P0, PT, R23, R21, PT ;  /* 0x000000151700720c */ /* 0x000fe20003f05270 */
[----:B------:R-:W-:Y:S02]  /*1280*/  IMAD.MOV.U32 R14, RZ, RZ, 0x0 ;  /* 0x00000000ff0e7424 */ /* 0x000fe400078e00ff */
[----:B------:R-:W-:-:S10]  /*1290*/  IMAD.MOV.U32 R15, RZ, RZ, -0x80000 ;  /* 0xfff80000ff0f7424 */ /* 0x000fd400078e00ff */
[----:B------:R-:W-:Y:S05]  /*12a0*/  @!P0 BRA `(.L_x_8) ;  /* 0x0000000000348947 */ /* 0x000fea0003800000 */
[----:B------:R-:W-:Y:S02]  /*12b0*/  ISETP.NE.AND P0, PT, R23, 0x7ff00000, PT ;  /* 0x7ff000001700780c */ /* 0x000fe40003f05270 */
[----:B------:R-:W-:Y:S02]  /*12c0*/  LOP3.LUT R15, R3, 0x80000000, R7, 0x48, !PT ;  /* 0x80000000030f7812 */ /* 0x000fe400078e4807 */
[----:B------:R-:W-:-:S13]  /*12d0*/  ISETP.EQ.OR P0, PT, R21, RZ, !P0 ;  /* 0x000000ff1500720c */ /* 0x000fda0004702670 */
[----:B------:R-:W-:Y:S01]  /*12e0*/  @P0 LOP3.LUT R2, R15, 0x7ff00000, RZ, 0xfc, !PT ;  /* 0x7ff000000f020812 */ /* 0x000fe200078efcff */
[----:B------:R-:W-:Y:S02]  /*12f0*/  @!P0 IMAD.MOV.U32 R14, RZ, RZ, RZ ;  /* 0x000000ffff0e8224 */ /* 0x000fe400078e00ff */
[----:B------:R-:W-:Y:S02]  /*1300*/  @P0 IMAD.MOV.U32 R14, RZ, RZ, RZ ;  /* 0x000000ffff0e0224 */ /* 0x000fe400078e00ff */
[----:B------:R-:W-:Y:S01]  /*1310*/  @P0 IMAD.MOV.U32 R15, RZ, RZ, R2 ;  /* 0x000000ffff0f0224 */ /* 0x000fe200078e0002 */
[----:B------:R-:W-:Y:S06]  /*1320*/  BRA `(.L_x_8) ;  /* 0x0000000000147947 */ /* 0x000fec0003800000 */
.L_x_10:
[----:B------:R-:W-:Y:S01]  /*1330*/  LOP3.LUT R15, R7, 0x80000, RZ, 0xfc, !PT ;  /* 0x00080000070f7812 */ /* 0x000fe200078efcff */
[----:B------:R-:W-:Y:S01]  /*1340*/  IMAD.MOV.U32 R14, RZ, RZ, R6 ;  /* 0x000000ffff0e7224 */ /* 0x000fe200078e0006 */
[----:B------:R-:W-:Y:S06]  /*1350*/  BRA `(.L_x_8) ;  /* 0x0000000000087947 */ /* 0x000fec0003800000 */
.L_x_9:
[----:B------:R-:W-:Y:S01]  /*1360*/  LOP3.LUT R15, R3, 0x80000, RZ, 0xfc, !PT ;  /* 0x00080000030f7812 */ /* 0x000fe200078efcff */
[----:B------:R-:W-:-:S07]  /*1370*/  IMAD.MOV.U32 R14, RZ, RZ, R2 ;  /* 0x000000ffff0e7224 */ /* 0x000fce00078e0002 */
.L_x_8:
[----:B------:R-:W-:Y:S05]  /*1380*/  BSYNC.RECONVERGENT B1 ;  /* 0x0000000000017941 */ /* 0x000fea0003800200 */
.L_x_6:
[----:B------:R-:W-:Y:S02]  /*1390*/  IMAD.MOV.U32 R23, RZ, RZ, 0x0 ;  /* 0x00000000ff177424 */ /* 0x000fe400078e00ff */
[----:B------:R-:W-:Y:S02]  /*13a0*/  IMAD.MOV.U32 R2, RZ, RZ, R14 ;  /* 0x000000ffff027224 */ /* 0x000fe400078e000e */
[----:B------:R-:W-:Y:S01]  /*13b0*/  IMAD.MOV.U32 R3, RZ, RZ, R15 ;  /* 0x000000ffff037224 */ /* 0x000fe200078e000f */
[----:B------:R-:W-:Y:S06]  /*13c0*/  RET.REL.NODEC R22 `(_Z9vectorAddPK6float3S1_Pmi) ;  /* 0xffffffec160c7950 */ /* 0x000fec0003c3ffff */
.L_x_11:
[----:B------:R-:W-:-:S00]  /*13d0*/  BRA `(.L_x_11) ;  /* 0xfffffffc00fc7947 */ /* 0x000fc0000383ffff */
[----:B------:R-:W-:-:S00]  /*13e0*/  NOP ;  /* 0x0000000000007918 */ /* 0x000fc00000000000 */
        /* <DEDUP_REMOVED lines=9> */
.L_x_12:


//--------------------- .nv.shared.reserved.0     --------------------------
	.section	.nv.shared.reserved.0,"aw",@nobits
	.weak		__nv_reservedSMEM_offset_0_alias
	.size		__nv_reservedSMEM_offset_0_alias, 0, 64
	.other		__nv_reservedSMEM_offset_0_alias,@"STO_CUDA_RESERVED_SHARED STV_DEFAULT"
__nv_reservedSMEM_offset_0_alias:
	.zero		0
	.zero		64


//--------------------- .nv.constant0._Z9vectorAddPK6float3S1_Pmi --------------------------
	.section	.nv.constant0._Z9vectorAddPK6float3S1_Pmi,"a",@progbits
	.sectionflags	@""
	.align	4
.nv.constant0._Z9vectorAddPK6float3S1_Pmi:
	.zero		924


//--------------------- SYMBOLS --------------------------

	.type		.nv.reservedSmem.offset0,@object
	.size		.nv.reservedSmem.offset0,0x4
